//
// Generated by NVIDIA NVVM Compiler
//
// Compiler Build ID: CL-36424714
// Cuda compilation tools, release 13.0, V13.0.88
// Based on NVVM 20.0.0
//

.version 9.0
.target sm_100
.address_size 64

	// .globl	_Z13reduce_kernelPfS_j
// _ZZ13reduce_kernelPfS_jE7input_s has been demoted

.visible .entry _Z13reduce_kernelPfS_j(
	.param .u64 .ptr .align 1 _Z13reduce_kernelPfS_j_param_0,
	.param .u64 .ptr .align 1 _Z13reduce_kernelPfS_j_param_1,
	.param .u32 _Z13reduce_kernelPfS_j_param_2
)
{
	.reg .pred 	%p<11>;
	.reg .b32 	%r<24>;
	.reg .b32 	%f<40>;
	.reg .b64 	%rd<15>;
	// demoted variable
	.shared .align 4 .b8 _ZZ13reduce_kernelPfS_jE7input_s[4096];
	ld.param.u64 	%rd3, [_Z13reduce_kernelPfS_j_param_0];
	ld.param.u64 	%rd2, [_Z13reduce_kernelPfS_j_param_1];
	cvta.to.global.u64 	%rd4, %rd3;
	mov.u32 	%r1, %ctaid.x;
	mov.u32 	%r5, %ntid.x;
	mul.lo.s32 	%r6, %r5, %r1;
	shl.b32 	%r7, %r6, 3;
	mov.u32 	%r2, %tid.x;
	add.s32 	%r8, %r7, %r2;
	mul.wide.u32 	%rd5, %r8, 4;
	add.s64 	%rd1, %rd4, %rd5;
	ld.global.f32 	%f1, [%rd1];
	add.s32 	%r9, %r8, 1024;
	mul.wide.u32 	%rd6, %r9, 4;
	add.s64 	%rd7, %rd4, %rd6;
	ld.global.f32 	%f2, [%rd7];
	shl.b32 	%r10, %r2, 2;
	mov.u32 	%r11, _ZZ13reduce_kernelPfS_jE7input_s;
	add.s32 	%r3, %r11, %r10;
	add.f32 	%f3, %f1, 0f00000000;
	add.f32 	%f4, %f3, %f2;
	add.s32 	%r12, %r8, 2048;
	mul.wide.u32 	%rd8, %r12, 4;
	add.s64 	%rd9, %rd4, %rd8;
	ld.global.f32 	%f5, [%rd9];
	add.f32 	%f6, %f4, %f5;
	add.s32 	%r13, %r8, 3072;
	mul.wide.u32 	%rd10, %r13, 4;
	add.s64 	%rd11, %rd4, %rd10;
	ld.global.f32 	%f7, [%rd11];
	add.f32 	%f8, %f6, %f7;
	st.shared.f32 	[%r3], %f8;
	shl.b32 	%r14, %r6, 5;
	add.s32 	%r4, %r3, %r14;
	and.b32  	%r15, %r2, 511;
	setp.ne.s32 	%p1, %r15, 0;
	@%p1 bra 	$L__BB0_2;
	ld.shared.f32 	%f9, [%r3+2048];
	ld.shared.f32 	%f10, [%r4];
	add.f32 	%f11, %f9, %f10;
	st.shared.f32 	[%r4], %f11;
$L__BB0_2:
	bar.sync 	0;
	and.b32  	%r16, %r2, 255;
	setp.ne.s32 	%p2, %r16, 0;
	@%p2 bra 	$L__BB0_4;
	ld.shared.f32 	%f12, [%r3+1024];
	ld.shared.f32 	%f13, [%r4];
	add.f32 	%f14, %f12, %f13;
	st.shared.f32 	[%r4], %f14;
$L__BB0_4:
	bar.sync 	0;
	and.b32  	%r17, %r2, 127;
	setp.ne.s32 	%p3, %r17, 0;
	@%p3 bra 	$L__BB0_6;
	ld.shared.f32 	%f15, [%r3+512];
	ld.shared.f32 	%f16, [%r4];
	add.f32 	%f17, %f15, %f16;
	st.shared.f32 	[%r4], %f17;
$L__BB0_6:
	bar.sync 	0;
	and.b32  	%r18, %r2, 63;
	setp.ne.s32 	%p4, %r18, 0;
	@%p4 bra 	$L__BB0_8;
	ld.shared.f32 	%f18, [%r3+256];
	ld.shared.f32 	%f19, [%r4];
	add.f32 	%f20, %f18, %f19;
	st.shared.f32 	[%r4], %f20;
$L__BB0_8:
	bar.sync 	0;
	and.b32  	%r19, %r2, 31;
	setp.ne.s32 	%p5, %r19, 0;
	@%p5 bra 	$L__BB0_10;
	ld.shared.f32 	%f21, [%r3+128];
	ld.shared.f32 	%f22, [%r4];
	add.f32 	%f23, %f21, %f22;
	st.shared.f32 	[%r4], %f23;
$L__BB0_10:
	bar.sync 	0;
	and.b32  	%r20, %r2, 15;
	setp.ne.s32 	%p6, %r20, 0;
	@%p6 bra 	$L__BB0_12;
	ld.shared.f32 	%f24, [%r3+64];
	ld.shared.f32 	%f25, [%r4];
	add.f32 	%f26, %f24, %f25;
	st.shared.f32 	[%r4], %f26;
$L__BB0_12:
	bar.sync 	0;
	and.b32  	%r21, %r2, 7;
	setp.ne.s32 	%p7, %r21, 0;
	@%p7 bra 	$L__BB0_14;
	ld.shared.f32 	%f27, [%r3+32];
	ld.shared.f32 	%f28, [%r4];
	add.f32 	%f29, %f27, %f28;
	st.shared.f32 	[%r4], %f29;
$L__BB0_14:
	bar.sync 	0;
	and.b32  	%r22, %r2, 3;
	setp.ne.s32 	%p8, %r22, 0;
	@%p8 bra 	$L__BB0_16;
	ld.shared.f32 	%f30, [%r3+16];
	ld.shared.f32 	%f31, [%r4];
	add.f32 	%f32, %f30, %f31;
	st.shared.f32 	[%r4], %f32;
$L__BB0_16:
	bar.sync 	0;
	and.b32  	%r23, %r2, 1;
	setp.eq.b32 	%p9, %r23, 1;
	@%p9 bra 	$L__BB0_18;
	ld.shared.f32 	%f33, [%r3+8];
	ld.shared.f32 	%f34, [%r4];
	add.f32 	%f35, %f33, %f34;
	st.shared.f32 	[%r4], %f35;
$L__BB0_18:
	bar.sync 	0;
	ld.shared.f32 	%f36, [%r3+4];
	ld.shared.f32 	%f37, [%r4];
	add.f32 	%f38, %f36, %f37;
	st.shared.f32 	[%r4], %f38;
	bar.sync 	0;
	setp.ne.s32 	%p10, %r2, 0;
	@%p10 bra 	$L__BB0_20;
	ld.global.f32 	%f39, [%rd1];
	cvta.to.global.u64 	%rd12, %rd2;
	mul.wide.u32 	%rd13, %r1, 4;
	add.s64 	%rd14, %rd12, %rd13;
	st.global.f32 	[%rd14], %f39;
$L__BB0_20:
	ret;

}


// ===== COMPILED SASS (sm_100) =====

	.target	sm_100

	.elftype	@"ET_EXEC"


//--------------------- .note.nv.tkinfo           --------------------------
	.section	.note.nv.tkinfo,"",@"SHT_NOTE"
	.sectionflags	@"SHF_NOTE_NV_TKINFO"
	.tkinfo
        /*0018*/ 	.word	0x00000002
        /*0030*/ 	.string	""
        /*0030*/ 	.string	"ptxas"
        /*0030*/ 	.string	"Cuda compilation tools, release 13.0, V13.0.88"
        /*0030*/ 	.string	"Build cuda_13.0.r13.0/compiler.36424714_0"
        /*0030*/ 	.string	"-arch sm_100 -m 64 "



//--------------------- .note.nv.cuinfo           --------------------------
	.section	.note.nv.cuinfo,"",@"SHT_NOTE"
	.sectionflags	@"SHF_NOTE_NV_CUINFO"
        /*0018*/ 	.short	0x0002
        /*001a*/ 	.short	0x0064
        /*001c*/ 	.short	0x0082
	.zero		2


//--------------------- .nv.info                  --------------------------
	.section	.nv.info,"",@"SHT_CUDA_INFO"
	.align	4


	//----- nvinfo : EIATTR_REGCOUNT
	.align		4
        /*0000*/ 	.byte	0x04, 0x2f
        /*0002*/ 	.short	(.L_1 - .L_0)
	.align		4
.L_0:
        /*0004*/ 	.word	index@(_Z13reduce_kernelPfS_j)
        /*0008*/ 	.word	0x00000011


	//----- nvinfo : EIATTR_FRAME_SIZE
	.align		4
.L_1:
        /*000c*/ 	.byte	0x04, 0x11
        /*000e*/ 	.short	(.L_3 - .L_2)
	.align		4
.L_2:
        /*0010*/ 	.word	index@(_Z13reduce_kernelPfS_j)
        /*0014*/ 	.word	0x00000000


	//----- nvinfo : EIATTR_MIN_STACK_SIZE
	.align		4
.L_3:
        /*0018*/ 	.byte	0x04, 0x12
        /*001a*/ 	.short	(.L_5 - .L_4)
	.align		4
.L_4:
        /*001c*/ 	.word	index@(_Z13reduce_kernelPfS_j)
        /*0020*/ 	.word	0x00000000
.L_5:


//--------------------- .nv.compat                --------------------------
	.section	.nv.compat,"",@"SHT_CUDA_COMPAT_INFO"
	.align	4
        /*0000*/ 	.byte	0x02, 0x09, 0x00, 0x00, 0x02, 0x02, 0x01, 0x00, 0x02, 0x05, 0x05, 0x00, 0x03, 0x07, 0x01, 0x01
        /*0010*/ 	.byte	0x02, 0x03, 0x00, 0x00, 0x02, 0x06, 0x01, 0x00, 0x04, 0x0b, 0x08, 0x00, 0x09, 0x00, 0x00, 0x00
        /*0020*/ 	.byte	0x00, 0x00, 0x00, 0x00


//--------------------- .nv.info._Z13reduce_kernelPfS_j --------------------------
	.section	.nv.info._Z13reduce_kernelPfS_j,"",@"SHT_CUDA_INFO"
	.sectionflags	@""
	.align	4


	//----- nvinfo : EIATTR_CUDA_API_VERSION
	.align		4
        /*0000*/ 	.byte	0x04, 0x37
        /*0002*/ 	.short	(.L_7 - .L_6)
.L_6:
        /*0004*/ 	.word	0x00000082


	//----- nvinfo : EIATTR_KPARAM_INFO
	.align		4
.L_7:
        /*0008*/ 	.byte	0x04, 0x17
        /*000a*/ 	.short	(.L_9 - .L_8)
.L_8:
        /*000c*/ 	.word	0x00000000
        /*0010*/ 	.short	0x0002
        /*0012*/ 	.short	0x0010
        /*0014*/ 	.byte	0x00, 0xf0, 0x11, 0x00


	//----- nvinfo : EIATTR_KPARAM_INFO
	.align		4
.L_9:
        /*0018*/ 	.byte	0x04, 0x17
        /*001a*/ 	.short	(.L_11 - .L_10)
.L_10:
        /*001c*/ 	.word	0x00000000
        /*0020*/ 	.short	0x0001
        /*0022*/ 	.short	0x0008
        /*0024*/ 	.byte	0x00, 0xf5, 0x21, 0x00


	//----- nvinfo : EIATTR_KPARAM_INFO
	.align		4
.L_11:
        /*0028*/ 	.byte	0x04, 0x17
        /*002a*/ 	.short	(.L_13 - .L_12)
.L_12:
        /*002c*/ 	.word	0x00000000
        /*0030*/ 	.short	0x0000
        /*0032*/ 	.short	0x0000
        /*0034*/ 	.byte	0x00, 0xf5, 0x21, 0x00


	//----- nvinfo : EIATTR_SPARSE_MMA_MASK
	.align		4
.L_13:
        /*0038*/ 	.byte	0x03, 0x50
        /*003a*/ 	.short	0x0000


	//----- nvinfo : EIATTR_MAXREG_COUNT
	.align		4
        /*003c*/ 	.byte	0x03, 0x1b
        /*003e*/ 	.short	0x00ff


	//----- nvinfo : EIATTR_NUM_BARRIERS
	.align		4
        /*0040*/ 	.byte	0x02, 0x4c
        /*0042*/ 	.byte	0x01
	.zero		1


	//----- nvinfo : EIATTR_MERCURY_ISA_VERSION
	.align		4
        /*0044*/ 	.byte	0x03, 0x5f
        /*0046*/ 	.short	0x0101


	//----- nvinfo : EIATTR_VRC_CTA_INIT_COUNT
	.align		4
        /*0048*/ 	.byte	0x02, 0x4a
	.zero		1
	.zero		1


	//----- nvinfo : EIATTR_EXIT_INSTR_OFFSETS
	.align		4
        /*004c*/ 	.byte	0x04, 0x1c
        /*004e*/ 	.short	(.L_15 - .L_14)


	//   ....[0]....
.L_14:
        /*0050*/ 	.word	0x000005a0


	//   ....[1]....
        /*0054*/ 	.word	0x000005f0


	//----- nvinfo : EIATTR_CBANK_PARAM_SIZE
	.align		4
.L_15:
        /*0058*/ 	.byte	0x03, 0x19
        /*005a*/ 	.short	0x0014


	//----- nvinfo : EIATTR_PARAM_CBANK
	.align		4
        /*005c*/ 	.byte	0x04, 0x0a
        /*005e*/ 	.short	(.L_17 - .L_16)
	.align		4
.L_16:
        /*0060*/ 	.word	index@(.nv.constant0._Z13reduce_kernelPfS_j)
        /*0064*/ 	.short	0x0380
        /*0066*/ 	.short	0x0014


	//----- nvinfo : EIATTR_SW_WAR
	.align		4
.L_17:
        /*0068*/ 	.byte	0x04, 0x36
        /*006a*/ 	.short	(.L_19 - .L_18)
.L_18:
        /*006c*/ 	.word	0x00000008
.L_19:


//--------------------- .nv.callgraph             --------------------------
	.section	.nv.callgraph,"",@"SHT_CUDA_CALLGRAPH"
	.align	4
	.sectionentsize	8
	.align		4
        /*0000*/ 	.word	0x00000000
	.align		4
        /*0004*/ 	.word	0xffffffff
	.align		4
        /*0008*/ 	.word	0x00000000
	.align		4
        /*000c*/ 	.word	0xfffffffe
	.align		4
        /*0010*/ 	.word	0x00000000
	.align		4
        /*0014*/ 	.word	0xfffffffd
	.align		4
        /*0018*/ 	.word	0x00000000
	.align		4
        /*001c*/ 	.word	0xfffffffc


//--------------------- .text._Z13reduce_kernelPfS_j --------------------------
	.section	.text._Z13reduce_kernelPfS_j,"ax",@progbits
	.align	128
        .global         _Z13reduce_kernelPfS_j
        .type           _Z13reduce_kernelPfS_j,@function
        .size           _Z13reduce_kernelPfS_j,(.L_x_1 - _Z13reduce_kernelPfS_j)
        .other          _Z13reduce_kernelPfS_j,@"STO_CUDA_ENTRY STV_DEFAULT"
_Z13reduce_kernelPfS_j:
.text._Z13reduce_kernelPfS_j:
[----:B------:R-:W-:Y:S01]  /*0000*/  LDC R1, c[0x0][0x37c] ;  /* 0x0000df00ff017b82 */ /* 0x000fe20000000800 */
[----:B------:R-:W0:Y:S01]  /*0010*/  S2R R0, SR_CTAID.X ;  /* 0x0000000000007919 */ /* 0x000e220000002500 */
[----:B------:R-:W0:Y:S06]  /*0020*/  LDCU UR4, c[0x0][0x360] ;  /* 0x00006c00ff0477ac */ /* 0x000e2c0008000800 */
[----:B------:R-:W1:Y:S01]  /*0030*/  LDC.64 R10, c[0x0][0x380] ;  /* 0x0000e000ff0a7b82 */ /* 0x000e620000000a00 */
[----:B------:R-:W2:Y:S01]  /*0040*/  S2R R4, SR_TID.X ;  /* 0x0000000000047919 */ /* 0x000ea20000002100 */
[----:B------:R-:W3:Y:S01]  /*0050*/  LDCU.64 UR6, c[0x0][0x358] ;  /* 0x00006b00ff0677ac */ /* 0x000ee20008000a00 */
[----:B0-----:R-:W-:-:S05]  /*0060*/  IMAD R12, R0, UR4, RZ ;  /* 0x00000004000c7c24 */ /* 0x001fca000f8e02ff */
[----:B--2---:R-:W-:-:S04]  /*0070*/  LEA R5, R12, R4, 0x3 ;  /* 0x000000040c057211 */ /* 0x004fc800078e18ff */
[C---:B------:R-:W-:Y:S01]  /*0080*/  IADD3 R7, PT, PT, R5.reuse, 0x400, RZ ;  /* 0x0000040005077810 */ /* 0x040fe20007ffe0ff */
[C---:B-1----:R-:W-:Y:S01]  /*0090*/  IMAD.WIDE.U32 R2, R5.reuse, 0x4, R10 ;  /* 0x0000000405027825 */ /* 0x042fe200078e000a */
[----:B------:R-:W-:-:S03]  /*00a0*/  IADD3 R9, PT, PT, R5, 0x800, RZ ;  /* 0x0000080005097810 */ /* 0x000fc60007ffe0ff */
[--C-:B------:R-:W-:Y:S01]  /*00b0*/  IMAD.WIDE.U32 R6, R7, 0x4, R10.reuse ;  /* 0x0000000407067825 */ /* 0x100fe200078e000a */
[----:B---3--:R-:W2:Y:S01]  /*00c0*/  LDG.E R13, desc[UR6][R2.64] ;  /* 0x00000006020d7981 */ /* 0x008ea2000c1e1900 */
[----:B------:R-:W-:Y:S02]  /*00d0*/  IADD3 R5, PT, PT, R5, 0xc00, RZ ;  /* 0x00000c0005057810 */ /* 0x000fe40007ffe0ff */
[--C-:B------:R-:W-:Y:S02]  /*00e0*/  IMAD.WIDE.U32 R8, R9, 0x4, R10.reuse ;  /* 0x0000000409087825 */ /* 0x100fe400078e000a */
[----:B------:R0:W3:Y:S02]  /*00f0*/  LDG.E R6, desc[UR6][R6.64] ;  /* 0x0000000606067981 */ /* 0x0000e4000c1e1900 */
[----:B------:R-:W-:Y:S02]  /*0100*/  IMAD.WIDE.U32 R10, R5, 0x4, R10 ;  /* 0x00000004050a7825 */ /* 0x000fe400078e000a */
[----:B------:R-:W4:Y:S04]  /*0110*/  LDG.E R8, desc[UR6][R8.64] ;  /* 0x0000000608087981 */ /* 0x000f28000c1e1900 */
[----:B------:R-:W5:Y:S01]  /*0120*/  LDG.E R10, desc[UR6][R10.64] ;  /* 0x000000060a0a7981 */ /* 0x000f62000c1e1900 */
[----:B------:R-:W1:Y:S01]  /*0130*/  S2UR UR5, SR_CgaCtaId ;  /* 0x00000000000579c3 */ /* 0x000e620000008800 */
[----:B------:R-:W-:Y:S01]  /*0140*/  UMOV UR4, 0x400 ;  /* 0x0000040000047882 */ /* 0x000fe20000000000 */
[----:B------:R-:W-:-:S02]  /*0150*/  LOP3.LUT P0, RZ, R4, 0x1ff, RZ, 0xc0, !PT ;  /* 0x000001ff04ff7812 */ /* 0x000fc4000780c0ff */
[----:B------:R-:W-:Y:S01]  /*0160*/  LOP3.LUT P1, RZ, R4, 0xff, RZ, 0xc0, !PT ;  /* 0x000000ff04ff7812 */ /* 0x000fe2000782c0ff */
[----:B-1----:R-:W-:-:S06]  /*0170*/  ULEA UR4, UR5, UR4, 0x18 ;  /* 0x0000000405047291 */ /* 0x002fcc000f8ec0ff */
[----:B------:R-:W-:-:S05]  /*0180*/  LEA R5, R4, UR4, 0x2 ;  /* 0x0000000404057c11 */ /* 0x000fca000f8e10ff */
[----:B0-----:R-:W-:Y:S01]  /*0190*/  @!P0 LDS R7, [R5+0x800] ;  /* 0x0008000005078984 */ /* 0x001fe20000000800 */
[----:B--2---:R-:W-:-:S04]  /*01a0*/  FADD R13, RZ, R13 ;  /* 0x0000000dff0d7221 */ /* 0x004fc80000000000 */
[----:B---3--:R-:W-:Y:S01]  /*01b0*/  FADD R13, R6, R13 ;  /* 0x0000000d060d7221 */ /* 0x008fe20000000000 */
[----:B------:R-:W-:-:S03]  /*01c0*/  LEA R6, R12, R5, 0x5 ;  /* 0x000000050c067211 */ /* 0x000fc600078e28ff */
[----:B----4-:R-:W-:-:S04]  /*01d0*/  FADD R13, R13, R8 ;  /* 0x000000080d0d7221 */ /* 0x010fc80000000000 */
[----:B-----5:R-:W-:Y:S01]  /*01e0*/  FADD R14, R13, R10 ;  /* 0x0000000a0d0e7221 */ /* 0x020fe20000000000 */
[----:B------:R-:W-:-:S04]  /*01f0*/  LOP3.LUT R10, R4, 0x1, RZ, 0xc0, !PT ;  /* 0x00000001040a7812 */ /* 0x000fc800078ec0ff */
[----:B------:R-:W-:Y:S04]  /*0200*/  STS [R5], R14 ;  /* 0x0000000e05007388 */ /* 0x000fe80000000800 */
[----:B------:R-:W0:Y:S02]  /*0210*/  @!P0 LDS R8, [R6] ;  /* 0x0000000006088984 */ /* 0x000e240000000800 */
[----:B0-----:R-:W-:-:S05]  /*0220*/  @!P0 FADD R7, R7, R8 ;  /* 0x0000000807078221 */ /* 0x001fca0000000000 */
[----:B------:R-:W-:Y:S01]  /*0230*/  @!P0 STS [R6], R7 ;  /* 0x0000000706008388 */ /* 0x000fe20000000800 */
[----:B------:R-:W-:Y:S01]  /*0240*/  BAR.SYNC.DEFER_BLOCKING 0x0 ;  /* 0x0000000000007b1d */ /* 0x000fe20000010000 */
[----:B------:R-:W-:-:S05]  /*0250*/  LOP3.LUT P0, RZ, R4, 0x7f, RZ, 0xc0, !PT ;  /* 0x0000007f04ff7812 */ /* 0x000fca000780c0ff */
[----:B------:R-:W-:Y:S04]  /*0260*/  @!P1 LDS R8, [R5+0x400] ;  /* 0x0004000005089984 */ /* 0x000fe80000000800 */
        /* <DEDUP_REMOVED lines=34> */
[----:B------:R-:W-:-:S05]  /*0490*/  ISETP.NE.U32.AND P0, PT, R10, 0x1, PT ;  /* 0x000000010a00780c */ /* 0x000fca0003f05070 */
[----:B------:R-:W-:Y:S04]  /*04a0*/  @!P1 LDS R8, [R5+0x10] ;  /* 0x0000100005089984 */ /* 0x000fe80000000800 */
[----:B------:R-:W0:Y:S02]  /*04b0*/  @!P1 LDS R9, [R6] ;  /* 0x0000000006099984 */ /* 0x000e240000000800 */
[----:B0-----:R-:W-:-:S05]  /*04c0*/  @!P1 FADD R9, R8, R9 ;  /* 0x0000000908099221 */ /* 0x001fca0000000000 */
[----:B------:R-:W-:Y:S01]  /*04d0*/  @!P1 STS [R6], R9 ;  /* 0x0000000906009388 */ /* 0x000fe20000000800 */
[----:B------:R-:W-:Y:S06]  /*04e0*/  BAR.SYNC.DEFER_BLOCKING 0x0 ;  /* 0x0000000000007b1d */ /* 0x000fec0000010000 */
[----:B------:R-:W-:Y:S04]  /*04f0*/  @P0 LDS R8, [R5+0x8] ;  /* 0x0000080005080984 */ /* 0x000fe80000000800 */
[----:B------:R-:W0:Y:S02]  /*0500*/  @P0 LDS R11, [R6] ;  /* 0x00000000060b0984 */ /* 0x000e240000000800 */
[----:B0-----:R-:W-:-:S05]  /*0510*/  @P0 FADD R11, R8, R11 ;  /* 0x0000000b080b0221 */ /* 0x001fca0000000000 */
[----:B------:R-:W-:Y:S01]  /*0520*/  @P0 STS [R6], R11 ;  /* 0x0000000b06000388 */ /* 0x000fe20000000800 */
[----:B------:R-:W-:Y:S01]  /*0530*/  BAR.SYNC.DEFER_BLOCKING 0x0 ;  /* 0x0000000000007b1d */ /* 0x000fe20000010000 */
[----:B------:R-:W-:-:S05]  /*0540*/  ISETP.NE.AND P0, PT, R4, RZ, PT ;  /* 0x000000ff0400720c */ /* 0x000fca0003f05270 */
[----:B------:R-:W-:Y:S04]  /*0550*/  LDS R7, [R5+0x4] ;  /* 0x0000040005077984 */ /* 0x000fe80000000800 */
[----:B------:R-:W0:Y:S02]  /*0560*/  LDS R8, [R6] ;  /* 0x0000000006087984 */ /* 0x000e240000000800 */
[----:B0-----:R-:W-:-:S05]  /*0570*/  FADD R7, R7, R8 ;  /* 0x0000000807077221 */ /* 0x001fca0000000000 */
[----:B------:R0:W-:Y:S01]  /*0580*/  STS [R6], R7 ;  /* 0x0000000706007388 */ /* 0x0001e20000000800 */
[----:B------:R-:W-:Y:S06]  /*0590*/  BAR.SYNC.DEFER_BLOCKING 0x0 ;  /* 0x0000000000007b1d */ /* 0x000fec0000010000 */
[----:B------:R-:W-:Y:S05]  /*05a0*/  @P0 EXIT ;  /* 0x000000000000094d */ /* 0x000fea0003800000 */
[----:B------:R-:W2:Y:S01]  /*05b0*/  LDG.E R3, desc[UR6][R2.64] ;  /* 0x0000000602037981 */ /* 0x000ea2000c1e1900 */
[----:B------:R-:W1:Y:S02]  /*05c0*/  LDC.64 R4, c[0x0][0x388] ;  /* 0x0000e200ff047b82 */ /* 0x000e640000000a00 */
[----:B-1----:R-:W-:-:S05]  /*05d0*/  IMAD.WIDE.U32 R4, R0, 0x4, R4 ;  /* 0x0000000400047825 */ /* 0x002fca00078e0004 */
[----:B--2---:R-:W-:Y:S01]  /*05e0*/  STG.E desc[UR6][R4.64], R3 ;  /* 0x0000000304007986 */ /* 0x004fe2000c101906 */
[----:B------:R-:W-:Y:S05]  /*05f0*/  EXIT ;  /* 0x000000000000794d */ /* 0x000fea0003800000 */
.L_x_0:
[----:B------:R-:W-:-:S00]  /*0600*/  BRA `(.L_x_0) ;  /* 0xfffffffc00fc7947 */ /* 0x000fc0000383ffff */
[----:B------:R-:W-:-:S00]  /*0610*/  NOP ;  /* 0x0000000000007918 */ /* 0x000fc00000000000 */
        /* <DEDUP_REMOVED lines=14> */
.L_x_1:


//--------------------- .nv.shared._Z13reduce_kernelPfS_j --------------------------
	.section	.nv.shared._Z13reduce_kernelPfS_j,"aw",@nobits
	.sectionflags	@""
	.align	4
.nv.shared._Z13reduce_kernelPfS_j:
	.zero		5120


//--------------------- .nv.shared.reserved.0     --------------------------
	.section	.nv.shared.reserved.0,"aw",@nobits
	.weak		__nv_reservedSMEM_offset_0_alias
	.size		__nv_reservedSMEM_offset_0_alias, 0, 64
	.other		__nv_reservedSMEM_offset_0_alias,@"STO_CUDA_RESERVED_SHARED STV_DEFAULT"
__nv_reservedSMEM_offset_0_alias:
	.zero		0
	.zero		64


//--------------------- .nv.constant0._Z13reduce_kernelPfS_j --------------------------
	.section	.nv.constant0._Z13reduce_kernelPfS_j,"a",@progbits
	.sectionflags	@""
	.align	4
.nv.constant0._Z13reduce_kernelPfS_j:
	.zero		916


//--------------------- SYMBOLS --------------------------

	.type		.nv.reservedSmem.offset0,@object
	.size		.nv.reservedSmem.offset0,0x4
	.type		.nv.reservedSmem.cap,@object
	.size		.nv.reservedSmem.cap,0x4
